//
// Generated by NVIDIA NVVM Compiler
//
// Compiler Build ID: CL-36424714
// Cuda compilation tools, release 13.0, V13.0.88
// Based on NVVM 20.0.0
//

.version 9.0
.target sm_100
.address_size 64

	// .globl	_Z3fooPfif

.visible .entry _Z3fooPfif(
	.param .u64 .ptr .align 1 _Z3fooPfif_param_0,
	.param .u32 _Z3fooPfif_param_1,
	.param .f32 _Z3fooPfif_param_2
)
{
	.reg .pred 	%p<2>;
	.reg .b32 	%r<8>;
	.reg .b32 	%f<3>;
	.reg .b64 	%rd<5>;

	ld.param.u64 	%rd1, [_Z3fooPfif_param_0];
	ld.param.u32 	%r2, [_Z3fooPfif_param_1];
	ld.param.f32 	%f1, [_Z3fooPfif_param_2];
	mov.u32 	%r3, %ctaid.x;
	mov.u32 	%r4, %ntid.x;
	mov.u32 	%r5, %tid.x;
	mad.lo.s32 	%r1, %r3, %r4, %r5;
	setp.ge.s32 	%p1, %r1, %r2;
	@%p1 bra 	$L__BB0_2;
	cvta.to.global.u64 	%rd2, %rd1;
	cvt.rzi.s32.f32 	%r6, %f1;
	rem.s32 	%r7, %r1, %r6;
	cvt.rn.f32.s32 	%f2, %r7;
	mul.wide.s32 	%rd3, %r1, 4;
	add.s64 	%rd4, %rd2, %rd3;
	st.global.f32 	[%rd4], %f2;
$L__BB0_2:
	ret;

}
	// .globl	_Z3barPfS_i
.visible .entry _Z3barPfS_i(
	.param .u64 .ptr .align 1 _Z3barPfS_i_param_0,
	.param .u64 .ptr .align 1 _Z3barPfS_i_param_1,
	.param .u32 _Z3barPfS_i_param_2
)
{
	.reg .pred 	%p<2>;
	.reg .b32 	%r<6>;
	.reg .b32 	%f<4>;
	.reg .b64 	%rd<8>;

	ld.param.u64 	%rd1, [_Z3barPfS_i_param_0];
	ld.param.u64 	%rd2, [_Z3barPfS_i_param_1];
	ld.param.u32 	%r2, [_Z3barPfS_i_param_2];
	mov.u32 	%r3, %ctaid.x;
	mov.u32 	%r4, %ntid.x;
	mov.u32 	%r5, %tid.x;
	mad.lo.s32 	%r1, %r3, %r4, %r5;
	setp.ge.s32 	%p1, %r1, %r2;
	@%p1 bra 	$L__BB1_2;
	cvta.to.global.u64 	%rd3, %rd2;
	cvta.to.global.u64 	%rd4, %rd1;
	mul.wide.s32 	%rd5, %r1, 4;
	add.s64 	%rd6, %rd3, %rd5;
	ld.global.f32 	%f1, [%rd6];
	add.s64 	%rd7, %rd4, %rd5;
	ld.global.f32 	%f2, [%rd7];
	add.f32 	%f3, %f1, %f2;
	st.global.f32 	[%rd7], %f3;
$L__BB1_2:
	ret;

}


// ===== COMPILED SASS (sm_100) =====

	.target	sm_100

	.elftype	@"ET_EXEC"


//--------------------- .note.nv.tkinfo           --------------------------
	.section	.note.nv.tkinfo,"",@"SHT_NOTE"
	.sectionflags	@"SHF_NOTE_NV_TKINFO"
	.tkinfo
        /*0018*/ 	.word	0x00000002
        /*0030*/ 	.string	""
        /*0030*/ 	.string	"ptxas"
        /*0030*/ 	.string	"Cuda compilation tools, release 13.0, V13.0.88"
        /*0030*/ 	.string	"Build cuda_13.0.r13.0/compiler.36424714_0"
        /*0030*/ 	.string	"-arch sm_100 -m 64 "



//--------------------- .note.nv.cuinfo           --------------------------
	.section	.note.nv.cuinfo,"",@"SHT_NOTE"
	.sectionflags	@"SHF_NOTE_NV_CUINFO"
        /*0018*/ 	.short	0x0002
        /*001a*/ 	.short	0x0064
        /*001c*/ 	.short	0x0082
	.zero		2


//--------------------- .nv.info                  --------------------------
	.section	.nv.info,"",@"SHT_CUDA_INFO"
	.align	4


	//----- nvinfo : EIATTR_REGCOUNT
	.align		4
        /*0000*/ 	.byte	0x04, 0x2f
        /*0002*/ 	.short	(.L_1 - .L_0)
	.align		4
.L_0:
        /*0004*/ 	.word	index@(_Z3fooPfif)
        /*0008*/ 	.word	0x0000000d


	//----- nvinfo : EIATTR_FRAME_SIZE
	.align		4
.L_1:
        /*000c*/ 	.byte	0x04, 0x11
        /*000e*/ 	.short	(.L_3 - .L_2)
	.align		4
.L_2:
        /*0010*/ 	.word	index@(_Z3fooPfif)
        /*0014*/ 	.word	0x00000000


	//----- nvinfo : EIATTR_REGCOUNT
	.align		4
.L_3:
        /*0018*/ 	.byte	0x04, 0x2f
        /*001a*/ 	.short	(.L_5 - .L_4)
	.align		4
.L_4:
        /*001c*/ 	.word	index@(_Z3barPfS_i)
        /*0020*/ 	.word	0x0000000a


	//----- nvinfo : EIATTR_FRAME_SIZE
	.align		4
.L_5:
        /*0024*/ 	.byte	0x04, 0x11
        /*0026*/ 	.short	(.L_7 - .L_6)
	.align		4
.L_6:
        /*0028*/ 	.word	index@(_Z3barPfS_i)
        /*002c*/ 	.word	0x00000000


	//----- nvinfo : EIATTR_MIN_STACK_SIZE
	.align		4
.L_7:
        /*0030*/ 	.byte	0x04, 0x12
        /*0032*/ 	.short	(.L_9 - .L_8)
	.align		4
.L_8:
        /*0034*/ 	.word	index@(_Z3barPfS_i)
        /*0038*/ 	.word	0x00000000


	//----- nvinfo : EIATTR_MIN_STACK_SIZE
	.align		4
.L_9:
        /*003c*/ 	.byte	0x04, 0x12
        /*003e*/ 	.short	(.L_11 - .L_10)
	.align		4
.L_10:
        /*0040*/ 	.word	index@(_Z3fooPfif)
        /*0044*/ 	.word	0x00000000
.L_11:


//--------------------- .nv.compat                --------------------------
	.section	.nv.compat,"",@"SHT_CUDA_COMPAT_INFO"
	.align	4
        /*0000*/ 	.byte	0x02, 0x09, 0x00, 0x00, 0x02, 0x02, 0x01, 0x00, 0x02, 0x05, 0x05, 0x00, 0x03, 0x07, 0x01, 0x01
        /*0010*/ 	.byte	0x02, 0x03, 0x00, 0x00, 0x02, 0x06, 0x01, 0x00, 0x04, 0x0b, 0x08, 0x00, 0x09, 0x00, 0x00, 0x00
        /*0020*/ 	.byte	0x00, 0x00, 0x00, 0x00


//--------------------- .nv.info._Z3barPfS_i      --------------------------
	.section	.nv.info._Z3barPfS_i,"",@"SHT_CUDA_INFO"
	.sectionflags	@""
	.align	4


	//----- nvinfo : EIATTR_CUDA_API_VERSION
	.align		4
        /*0000*/ 	.byte	0x04, 0x37
        /*0002*/ 	.short	(.L_13 - .L_12)
.L_12:
        /*0004*/ 	.word	0x00000082


	//----- nvinfo : EIATTR_KPARAM_INFO
	.align		4
.L_13:
        /*0008*/ 	.byte	0x04, 0x17
        /*000a*/ 	.short	(.L_15 - .L_14)
.L_14:
        /*000c*/ 	.word	0x00000000
        /*0010*/ 	.short	0x0002
        /*0012*/ 	.short	0x0010
        /*0014*/ 	.byte	0x00, 0xf0, 0x11, 0x00


	//----- nvinfo : EIATTR_KPARAM_INFO
	.align		4
.L_15:
        /*0018*/ 	.byte	0x04, 0x17
        /*001a*/ 	.short	(.L_17 - .L_16)
.L_16:
        /*001c*/ 	.word	0x00000000
        /*0020*/ 	.short	0x0001
        /*0022*/ 	.short	0x0008
        /*0024*/ 	.byte	0x00, 0xf5, 0x21, 0x00


	//----- nvinfo : EIATTR_KPARAM_INFO
	.align		4
.L_17:
        /*0028*/ 	.byte	0x04, 0x17
        /*002a*/ 	.short	(.L_19 - .L_18)
.L_18:
        /*002c*/ 	.word	0x00000000
        /*0030*/ 	.short	0x0000
        /*0032*/ 	.short	0x0000
        /*0034*/ 	.byte	0x00, 0xf5, 0x21, 0x00


	//----- nvinfo : EIATTR_SPARSE_MMA_MASK
	.align		4
.L_19:
        /*0038*/ 	.byte	0x03, 0x50
        /*003a*/ 	.short	0x0000


	//----- nvinfo : EIATTR_MAXREG_COUNT
	.align		4
        /*003c*/ 	.byte	0x03, 0x1b
        /*003e*/ 	.short	0x00ff


	//----- nvinfo : EIATTR_MERCURY_ISA_VERSION
	.align		4
        /*0040*/ 	.byte	0x03, 0x5f
        /*0042*/ 	.short	0x0101


	//----- nvinfo : EIATTR_VRC_CTA_INIT_COUNT
	.align		4
        /*0044*/ 	.byte	0x02, 0x4a
	.zero		1
	.zero		1


	//----- nvinfo : EIATTR_EXIT_INSTR_OFFSETS
	.align		4
        /*0048*/ 	.byte	0x04, 0x1c
        /*004a*/ 	.short	(.L_21 - .L_20)


	//   ....[0]....
.L_20:
        /*004c*/ 	.word	0x00000070


	//   ....[1]....
        /*0050*/ 	.word	0x00000110


	//----- nvinfo : EIATTR_CBANK_PARAM_SIZE
	.align		4
.L_21:
        /*0054*/ 	.byte	0x03, 0x19
        /*0056*/ 	.short	0x0014


	//----- nvinfo : EIATTR_PARAM_CBANK
	.align		4
        /*0058*/ 	.byte	0x04, 0x0a
        /*005a*/ 	.short	(.L_23 - .L_22)
	.align		4
.L_22:
        /*005c*/ 	.word	index@(.nv.constant0._Z3barPfS_i)
        /*0060*/ 	.short	0x0380
        /*0062*/ 	.short	0x0014


	//----- nvinfo : EIATTR_SW_WAR
	.align		4
.L_23:
        /*0064*/ 	.byte	0x04, 0x36
        /*0066*/ 	.short	(.L_25 - .L_24)
.L_24:
        /*0068*/ 	.word	0x00000008
.L_25:


//--------------------- .nv.info._Z3fooPfif       --------------------------
	.section	.nv.info._Z3fooPfif,"",@"SHT_CUDA_INFO"
	.sectionflags	@""
	.align	4


	//----- nvinfo : EIATTR_CUDA_API_VERSION
	.align		4
        /*0000*/ 	.byte	0x04, 0x37
        /*0002*/ 	.short	(.L_27 - .L_26)
.L_26:
        /*0004*/ 	.word	0x00000082


	//----- nvinfo : EIATTR_KPARAM_INFO
	.align		4
.L_27:
        /*0008*/ 	.byte	0x04, 0x17
        /*000a*/ 	.short	(.L_29 - .L_28)
.L_28:
        /*000c*/ 	.word	0x00000000
        /*0010*/ 	.short	0x0002
        /*0012*/ 	.short	0x000c
        /*0014*/ 	.byte	0x00, 0xf0, 0x11, 0x00


	//----- nvinfo : EIATTR_KPARAM_INFO
	.align		4
.L_29:
        /*0018*/ 	.byte	0x04, 0x17
        /*001a*/ 	.short	(.L_31 - .L_30)
.L_30:
        /*001c*/ 	.word	0x00000000
        /*0020*/ 	.short	0x0001
        /*0022*/ 	.short	0x0008
        /*0024*/ 	.byte	0x00, 0xf0, 0x11, 0x00


	//----- nvinfo : EIATTR_KPARAM_INFO
	.align		4
.L_31:
        /*0028*/ 	.byte	0x04, 0x17
        /*002a*/ 	.short	(.L_33 - .L_32)
.L_32:
        /*002c*/ 	.word	0x00000000
        /*0030*/ 	.short	0x0000
        /*0032*/ 	.short	0x0000
        /*0034*/ 	.byte	0x00, 0xf5, 0x21, 0x00


	//----- nvinfo : EIATTR_SPARSE_MMA_MASK
	.align		4
.L_33:
        /*0038*/ 	.byte	0x03, 0x50
        /*003a*/ 	.short	0x0000


	//----- nvinfo : EIATTR_MAXREG_COUNT
	.align		4
        /*003c*/ 	.byte	0x03, 0x1b
        /*003e*/ 	.short	0x00ff


	//----- nvinfo : EIATTR_MERCURY_ISA_VERSION
	.align		4
        /*0040*/ 	.byte	0x03, 0x5f
        /*0042*/ 	.short	0x0101


	//----- nvinfo : EIATTR_VRC_CTA_INIT_COUNT
	.align		4
        /*0044*/ 	.byte	0x02, 0x4a
	.zero		1
	.zero		1


	//----- nvinfo : EIATTR_EXIT_INSTR_OFFSETS
	.align		4
        /*0048*/ 	.byte	0x04, 0x1c
        /*004a*/ 	.short	(.L_35 - .L_34)


	//   ....[0]....
.L_34:
        /*004c*/ 	.word	0x00000070


	//   ....[1]....
        /*0050*/ 	.word	0x00000260


	//----- nvinfo : EIATTR_CBANK_PARAM_SIZE
	.align		4
.L_35:
        /*0054*/ 	.byte	0x03, 0x19
        /*0056*/ 	.short	0x0010


	//----- nvinfo : EIATTR_PARAM_CBANK
	.align		4
        /*0058*/ 	.byte	0x04, 0x0a
        /*005a*/ 	.short	(.L_37 - .L_36)
	.align		4
.L_36:
        /*005c*/ 	.word	index@(.nv.constant0._Z3fooPfif)
        /*0060*/ 	.short	0x0380
        /*0062*/ 	.short	0x0010


	//----- nvinfo : EIATTR_SW_WAR
	.align		4
.L_37:
        /*0064*/ 	.byte	0x04, 0x36
        /*0066*/ 	.short	(.L_39 - .L_38)
.L_38:
        /*0068*/ 	.word	0x00000008
.L_39:


//--------------------- .nv.callgraph             --------------------------
	.section	.nv.callgraph,"",@"SHT_CUDA_CALLGRAPH"
	.align	4
	.sectionentsize	8
	.align		4
        /*0000*/ 	.word	0x00000000
	.align		4
        /*0004*/ 	.word	0xffffffff
	.align		4
        /*0008*/ 	.word	0x00000000
	.align		4
        /*000c*/ 	.word	0xfffffffe
	.align		4
        /*0010*/ 	.word	0x00000000
	.align		4
        /*0014*/ 	.word	0xfffffffd
	.align		4
        /*0018*/ 	.word	0x00000000
	.align		4
        /*001c*/ 	.word	0xfffffffc


//--------------------- .text._Z3barPfS_i         --------------------------
	.section	.text._Z3barPfS_i,"ax",@progbits
	.align	128
        .global         _Z3barPfS_i
        .type           _Z3barPfS_i,@function
        .size           _Z3barPfS_i,(.L_x_2 - _Z3barPfS_i)
        .other          _Z3barPfS_i,@"STO_CUDA_ENTRY STV_DEFAULT"
_Z3barPfS_i:
.text._Z3barPfS_i:
[----:B------:R-:W-:Y:S01]  /*0000*/  LDC R1, c[0x0][0x37c] ;  /* 0x0000df00ff017b82 */ /* 0x000fe20000000800 */
[----:B------:R-:W0:Y:S07]  /*0010*/  S2R R0, SR_TID.X ;  /* 0x0000000000007919 */ /* 0x000e2e0000002100 */
[----:B------:R-:W0:Y:S01]  /*0020*/  S2UR UR4, SR_CTAID.X ;  /* 0x00000000000479c3 */ /* 0x000e220000002500 */
[----:B------:R-:W1:Y:S07]  /*0030*/  LDCU UR5, c[0x0][0x390] ;  /* 0x00007200ff0577ac */ /* 0x000e6e0008000800 */
[----:B------:R-:W0:Y:S02]  /*0040*/  LDC R7, c[0x0][0x360] ;  /* 0x0000d800ff077b82 */ /* 0x000e240000000800 */
[----:B0-----:R-:W-:-:S05]  /*0050*/  IMAD R7, R7, UR4, R0 ;  /* 0x0000000407077c24 */ /* 0x001fca000f8e0200 */
[----:B-1----:R-:W-:-:S13]  /*0060*/  ISETP.GE.AND P0, PT, R7, UR5, PT ;  /* 0x0000000507007c0c */ /* 0x002fda000bf06270 */
[----:B------:R-:W-:Y:S05]  /*0070*/  @P0 EXIT ;  /* 0x000000000000094d */ /* 0x000fea0003800000 */
[----:B------:R-:W0:Y:S01]  /*0080*/  LDC.64 R2, c[0x0][0x388] ;  /* 0x0000e200ff027b82 */ /* 0x000e220000000a00 */
[----:B------:R-:W1:Y:S07]  /*0090*/  LDCU.64 UR4, c[0x0][0x358] ;  /* 0x00006b00ff0477ac */ /* 0x000e6e0008000a00 */
[----:B------:R-:W2:Y:S01]  /*00a0*/  LDC.64 R4, c[0x0][0x380] ;  /* 0x0000e000ff047b82 */ /* 0x000ea20000000a00 */
[----:B0-----:R-:W-:-:S06]  /*00b0*/  IMAD.WIDE R2, R7, 0x4, R2 ;  /* 0x0000000407027825 */ /* 0x001fcc00078e0202 */
[----:B-1----:R-:W3:Y:S01]  /*00c0*/  LDG.E R2, desc[UR4][R2.64] ;  /* 0x0000000402027981 */ /* 0x002ee2000c1e1900 */
[----:B--2---:R-:W-:-:S05]  /*00d0*/  IMAD.WIDE R4, R7, 0x4, R4 ;  /* 0x0000000407047825 */ /* 0x004fca00078e0204 */
[----:B------:R-:W3:Y:S02]  /*00e0*/  LDG.E R7, desc[UR4][R4.64] ;  /* 0x0000000404077981 */ /* 0x000ee4000c1e1900 */
[----:B---3--:R-:W-:-:S05]  /*00f0*/  FADD R7, R2, R7 ;  /* 0x0000000702077221 */ /* 0x008fca0000000000 */
[----:B------:R-:W-:Y:S01]  /*0100*/  STG.E desc[UR4][R4.64], R7 ;  /* 0x0000000704007986 */ /* 0x000fe2000c101904 */
[----:B------:R-:W-:Y:S05]  /*0110*/  EXIT ;  /* 0x000000000000794d */ /* 0x000fea0003800000 */
.L_x_0:
[----:B------:R-:W-:-:S00]  /*0120*/  BRA `(.L_x_0) ;  /* 0xfffffffc00fc7947 */ /* 0x000fc0000383ffff */
[----:B------:R-:W-:-:S00]  /*0130*/  NOP ;  /* 0x0000000000007918 */ /* 0x000fc00000000000 */
        /* <DEDUP_REMOVED lines=12> */
.L_x_2:


//--------------------- .text._Z3fooPfif          --------------------------
	.section	.text._Z3fooPfif,"ax",@progbits
	.align	128
        .global         _Z3fooPfif
        .type           _Z3fooPfif,@function
        .size           _Z3fooPfif,(.L_x_3 - _Z3fooPfif)
        .other          _Z3fooPfif,@"STO_CUDA_ENTRY STV_DEFAULT"
_Z3fooPfif:
.text._Z3fooPfif:
        /* <DEDUP_REMOVED lines=8> */
[----:B------:R-:W0:Y:S01]  /*0080*/  LDCU UR4, c[0x0][0x38c] ;  /* 0x00007180ff0477ac */ /* 0x000e220008000800 */
[----:B------:R-:W-:Y:S02]  /*0090*/  IABS R6, R5 ;  /* 0x0000000500067213 */ /* 0x000fe40000000000 */
[----:B------:R-:W-:Y:S01]  /*00a0*/  ISETP.GE.AND P2, PT, R5, RZ, PT ;  /* 0x000000ff0500720c */ /* 0x000fe20003f46270 */
[----:B0-----:R-:W0:Y:S01]  /*00b0*/  F2I.TRUNC.NTZ R10, UR4 ;  /* 0x00000004000a7d05 */ /* 0x001e22000820f100 */
[----:B------:R-:W1:Y:S01]  /*00c0*/  LDCU.64 UR4, c[0x0][0x358] ;  /* 0x00006b00ff0477ac */ /* 0x000e620008000a00 */
[-C--:B0-----:R-:W-:Y:S02]  /*00d0*/  IABS R7, R10.reuse ;  /* 0x0000000a00077213 */ /* 0x081fe40000000000 */
[----:B------:R-:W-:-:S04]  /*00e0*/  IABS R8, R10 ;  /* 0x0000000a00087213 */ /* 0x000fc80000000000 */
[----:B------:R-:W0:Y:S08]  /*00f0*/  I2F.RP R0, R7 ;  /* 0x0000000700007306 */ /* 0x000e300000209400 */
[----:B0-----:R-:W0:Y:S02]  /*0100*/  MUFU.RCP R0, R0 ;  /* 0x0000000000007308 */ /* 0x001e240000001000 */
[----:B0-----:R-:W-:-:S02]  /*0110*/  VIADD R2, R0, 0xffffffe ;  /* 0x0ffffffe00027836 */ /* 0x001fc40000000000 */
[----:B------:R-:W-:-:S04]  /*0120*/  IMAD.MOV R0, RZ, RZ, -R8 ;  /* 0x000000ffff007224 */ /* 0x000fc800078e0a08 */
[----:B------:R0:W2:Y:S02]  /*0130*/  F2I.FTZ.U32.TRUNC.NTZ R3, R2 ;  /* 0x0000000200037305 */ /* 0x0000a4000021f000 */
[----:B0-----:R-:W-:Y:S02]  /*0140*/  IMAD.MOV.U32 R2, RZ, RZ, RZ ;  /* 0x000000ffff027224 */ /* 0x001fe400078e00ff */
[----:B--2---:R-:W-:-:S04]  /*0150*/  IMAD.MOV R4, RZ, RZ, -R3 ;  /* 0x000000ffff047224 */ /* 0x004fc800078e0a03 */
[----:B------:R-:W-:Y:S01]  /*0160*/  IMAD R9, R4, R7, RZ ;  /* 0x0000000704097224 */ /* 0x000fe200078e02ff */
[----:B------:R-:W-:-:S03]  /*0170*/  MOV R4, R6 ;  /* 0x0000000600047202 */ /* 0x000fc60000000f00 */
[----:B------:R-:W-:-:S06]  /*0180*/  IMAD.HI.U32 R3, R3, R9, R2 ;  /* 0x0000000903037227 */ /* 0x000fcc00078e0002 */
[----:B------:R-:W-:-:S04]  /*0190*/  IMAD.HI.U32 R3, R3, R4, RZ ;  /* 0x0000000403037227 */ /* 0x000fc800078e00ff */
[----:B------:R-:W-:Y:S02]  /*01a0*/  IMAD R0, R3, R0, R4 ;  /* 0x0000000003007224 */ /* 0x000fe400078e0204 */
[----:B------:R-:W0:Y:S03]  /*01b0*/  LDC.64 R2, c[0x0][0x380] ;  /* 0x0000e000ff027b82 */ /* 0x000e260000000a00 */
[----:B------:R-:W-:-:S13]  /*01c0*/  ISETP.GT.U32.AND P0, PT, R7, R0, PT ;  /* 0x000000000700720c */ /* 0x000fda0003f04070 */
[----:B------:R-:W-:Y:S02]  /*01d0*/  @!P0 IADD3 R0, PT, PT, R0, -R7, RZ ;  /* 0x8000000700008210 */ /* 0x000fe40007ffe0ff */
[----:B------:R-:W-:Y:S02]  /*01e0*/  ISETP.NE.AND P0, PT, R10, RZ, PT ;  /* 0x000000ff0a00720c */ /* 0x000fe40003f05270 */
[----:B------:R-:W-:Y:S01]  /*01f0*/  ISETP.GT.U32.AND P1, PT, R7, R0, PT ;  /* 0x000000000700720c */ /* 0x000fe20003f24070 */
[----:B0-----:R-:W-:-:S12]  /*0200*/  IMAD.WIDE R2, R5, 0x4, R2 ;  /* 0x0000000405027825 */ /* 0x001fd800078e0202 */
[----:B------:R-:W-:-:S05]  /*0210*/  @!P1 IMAD.IADD R0, R0, 0x1, -R7 ;  /* 0x0000000100009824 */ /* 0x000fca00078e0a07 */
[----:B------:R-:W-:Y:S02]  /*0220*/  @!P2 IADD3 R0, PT, PT, -R0, RZ, RZ ;  /* 0x000000ff0000a210 */ /* 0x000fe40007ffe1ff */
[----:B------:R-:W-:-:S04]  /*0230*/  @!P0 LOP3.LUT R0, RZ, R10, RZ, 0x33, !PT ;  /* 0x0000000aff008212 */ /* 0x000fc800078e33ff */
[----:B------:R-:W-:-:S05]  /*0240*/  I2FP.F32.S32 R5, R0 ;  /* 0x0000000000057245 */ /* 0x000fca0000201400 */
[----:B-1----:R-:W-:Y:S01]  /*0250*/  STG.E desc[UR4][R2.64], R5 ;  /* 0x0000000502007986 */ /* 0x002fe2000c101904 */
[----:B------:R-:W-:Y:S05]  /*0260*/  EXIT ;  /* 0x000000000000794d */ /* 0x000fea0003800000 */
.L_x_1:
        /* <DEDUP_REMOVED lines=9> */
.L_x_3:


//--------------------- .nv.shared.reserved.0     --------------------------
	.section	.nv.shared.reserved.0,"aw",@nobits
	.weak		__nv_reservedSMEM_offset_0_alias
	.size		__nv_reservedSMEM_offset_0_alias, 0, 64
	.other		__nv_reservedSMEM_offset_0_alias,@"STO_CUDA_RESERVED_SHARED STV_DEFAULT"
__nv_reservedSMEM_offset_0_alias:
	.zero		0
	.zero		64


//--------------------- .nv.constant0._Z3barPfS_i --------------------------
	.section	.nv.constant0._Z3barPfS_i,"a",@progbits
	.sectionflags	@""
	.align	4
.nv.constant0._Z3barPfS_i:
	.zero		916


//--------------------- .nv.constant0._Z3fooPfif  --------------------------
	.section	.nv.constant0._Z3fooPfif,"a",@progbits
	.sectionflags	@""
	.align	4
.nv.constant0._Z3fooPfif:
	.zero		912


//--------------------- SYMBOLS --------------------------

	.type		.nv.reservedSmem.offset0,@object
	.size		.nv.reservedSmem.offset0,0x4
